	.headerflags	@"EF_CUDA_TEXMODE_UNIFIED EF_CUDA_64BIT_ADDRESS EF_CUDA_ACCELERATORS EF_CUDA_SM90 EF_CUDA_VIRTUAL_SM(EF_CUDA_SM90)"
	.elftype	@"ET_EXEC"


//--------------------- .nv.info                  --------------------------
	.section	.nv.info,"",@"SHT_CUDA_INFO"
	.align	4


	//----- nvinfo : EIATTR_REGCOUNT
	.align		4
        /*0000*/ 	.byte	0x04, 0x2f
        /*0002*/ 	.short	(.L_1 - .L_0)
	.align		4
.L_0:
        /*0004*/ 	.word	index@(triton_poi_fused_1)
        /*0008*/ 	.word	0x0000001e


	//----- nvinfo : EIATTR_MIN_STACK_SIZE
	.align		4
.L_1:
        /*000c*/ 	.byte	0x04, 0x12
        /*000e*/ 	.short	(.L_3 - .L_2)
	.align		4
.L_2:
        /*0010*/ 	.word	index@(triton_poi_fused_1)
        /*0014*/ 	.word	0x00000000


	//----- nvinfo : EIATTR_FRAME_SIZE
	.align		4
.L_3:
        /*0018*/ 	.byte	0x04, 0x11
        /*001a*/ 	.short	(.L_5 - .L_4)
	.align		4
.L_4:
        /*001c*/ 	.word	index@(triton_poi_fused_1)
        /*0020*/ 	.word	0x00000000


	//----- nvinfo : EIATTR_MIN_STACK_SIZE
	.align		4
.L_5:
        /*0024*/ 	.byte	0x04, 0x12
        /*0026*/ 	.short	(.L_7 - .L_6)
	.align		4
.L_6:
        /*0028*/ 	.word	index@(triton_poi_fused_1)
        /*002c*/ 	.word	0x00000000
.L_7:


//--------------------- .nv.info.triton_poi_fused_1 --------------------------
	.section	.nv.info.triton_poi_fused_1,"",@"SHT_CUDA_INFO"
	.sectionflags	@""
	.align	4


	//----- nvinfo : EIATTR_CUDA_API_VERSION
	.align		4
        /*0000*/ 	.byte	0x04, 0x37
        /*0002*/ 	.short	(.L_9 - .L_8)
.L_8:
        /*0004*/ 	.word	0x0000007c


	//----- nvinfo : EIATTR_KPARAM_INFO
	.align		4
.L_9:
        /*0008*/ 	.byte	0x04, 0x17
        /*000a*/ 	.short	(.L_11 - .L_10)
.L_10:
        /*000c*/ 	.word	0x00000000
        /*0010*/ 	.short	0x0003
        /*0012*/ 	.short	0x0014
        /*0014*/ 	.byte	0x00, 0xf0, 0x11, 0x00


	//----- nvinfo : EIATTR_KPARAM_INFO
	.align		4
.L_11:
        /*0018*/ 	.byte	0x04, 0x17
        /*001a*/ 	.short	(.L_13 - .L_12)
.L_12:
        /*001c*/ 	.word	0x00000000
        /*0020*/ 	.short	0x0002
        /*0022*/ 	.short	0x0010
        /*0024*/ 	.byte	0x00, 0xf0, 0x11, 0x00


	//----- nvinfo : EIATTR_KPARAM_INFO
	.align		4
.L_13:
        /*0028*/ 	.byte	0x04, 0x17
        /*002a*/ 	.short	(.L_15 - .L_14)
.L_14:
        /*002c*/ 	.word	0x00000000
        /*0030*/ 	.short	0x0001
        /*0032*/ 	.short	0x0008
        /*0034*/ 	.byte	0x00, 0xf4, 0x21, 0x00


	//----- nvinfo : EIATTR_KPARAM_INFO
	.align		4
.L_15:
        /*0038*/ 	.byte	0x04, 0x17
        /*003a*/ 	.short	(.L_17 - .L_16)
.L_16:
        /*003c*/ 	.word	0x00000000
        /*0040*/ 	.short	0x0000
        /*0042*/ 	.short	0x0000
        /*0044*/ 	.byte	0x00, 0xf4, 0x21, 0x00


	//----- nvinfo : EIATTR_SPARSE_MMA_MASK
	.align		4
.L_17:
        /*0048*/ 	.byte	0x03, 0x50
        /*004a*/ 	.short	0x0000


	//----- nvinfo : EIATTR_MAXREG_COUNT
	.align		4
        /*004c*/ 	.byte	0x03, 0x1b
        /*004e*/ 	.short	0x00ff


	//----- nvinfo : EIATTR_EXIT_INSTR_OFFSETS
	.align		4
        /*0050*/ 	.byte	0x04, 0x1c
        /*0052*/ 	.short	(.L_19 - .L_18)


	//   ....[0]....
.L_18:
        /*0054*/ 	.word	0x00000610


	//   ....[1]....
        /*0058*/ 	.word	0x00000660


	//----- nvinfo : EIATTR_REQNTID
	.align		4
.L_19:
        /*005c*/ 	.byte	0x04, 0x10
        /*005e*/ 	.short	(.L_21 - .L_20)
.L_20:
        /*0060*/ 	.word	0x00000080
        /*0064*/ 	.word	0x00000001
        /*0068*/ 	.word	0x00000001


	//----- nvinfo : EIATTR_CBANK_PARAM_SIZE
	.align		4
.L_21:
        /*006c*/ 	.byte	0x03, 0x19
        /*006e*/ 	.short	0x0018


	//----- nvinfo : EIATTR_PARAM_CBANK
	.align		4
        /*0070*/ 	.byte	0x04, 0x0a
        /*0072*/ 	.short	(.L_23 - .L_22)
	.align		4
.L_22:
        /*0074*/ 	.word	index@(.nv.constant0.triton_poi_fused_1)
        /*0078*/ 	.short	0x0210
        /*007a*/ 	.short	0x0018


	//----- nvinfo : EIATTR_SW_WAR
	.align		4
.L_23:
        /*007c*/ 	.byte	0x04, 0x36
        /*007e*/ 	.short	(.L_25 - .L_24)
.L_24:
        /*0080*/ 	.word	0x00000008
.L_25:


//--------------------- .nv.callgraph             --------------------------
	.section	.nv.callgraph,"",@"SHT_CUDA_CALLGRAPH"
	.align	4
	.sectionentsize	8
	.align		4
        /*0000*/ 	.word	0x00000000
	.align		4
        /*0004*/ 	.word	0xffffffff
	.align		4
        /*0008*/ 	.word	0x00000000
	.align		4
        /*000c*/ 	.word	0xfffffffe
	.align		4
        /*0010*/ 	.word	0x00000000
	.align		4
        /*0014*/ 	.word	0xfffffffd
	.align		4
        /*0018*/ 	.word	0x00000000
	.align		4
        /*001c*/ 	.word	0xfffffffc


//--------------------- .text.triton_poi_fused_1  --------------------------
	.section	.text.triton_poi_fused_1,"ax",@progbits
	.sectionflags	@"SHF_BARRIERS=1"
	.align	128
        .global         triton_poi_fused_1
        .type           triton_poi_fused_1,@function
        .size           triton_poi_fused_1,(.L_x_1 - triton_poi_fused_1)
        .other          triton_poi_fused_1,@"STO_CUDA_ENTRY STV_DEFAULT"
triton_poi_fused_1:
.text.triton_poi_fused_1:
[----:B------:R-:W0:Y:S01]  /*0000*/  LDC R1, c[0x0][0x28] ;  /* 0x00000a00ff017b82 */ /* 0x000e220000000800 */
[----:B------:R-:W1:Y:S07]  /*0010*/  S2R R0, SR_CTAID.X ;  /* 0x0000000000007919 */ /* 0x000e6e0000002500 */
[----:B------:R-:W2:Y:S01]  /*0020*/  LDC.64 R14, c[0x0][0x210] ;  /* 0x00008400ff0e7b82 */ /* 0x000ea20000000a00 */
[----:B------:R-:W-:Y:S01]  /*0030*/  IMAD.MOV.U32 R19, RZ, RZ, RZ ;  /* 0x000000ffff137224 */ /* 0x000fe200078e00ff */
[----:B------:R-:W-:Y:S01]  /*0040*/  ULDC.64 UR6, c[0x0][0x208] ;  /* 0x0000820000067ab9 */ /* 0x000fe20000000a00 */
[----:B------:R-:W3:Y:S01]  /*0050*/  S2R R17, SR_TID.X ;  /* 0x0000000000117919 */ /* 0x000ee20000002100 */
[----:B------:R-:W4:Y:S01]  /*0060*/  S2R R18, SR_CTAID.Y ;  /* 0x0000000000127919 */ /* 0x000f220000002600 */
[----:B------:R-:W-:-:S02]  /*0070*/  IMAD.MOV.U32 R20, RZ, RZ, RZ ;  /* 0x000000ffff147224 */ /* 0x000fc400078e00ff */
[----:B-1----:R-:W-:Y:S01]  /*0080*/  IMAD.SHL.U32 R0, R0, 0x20, RZ ;  /* 0x0000002000007824 */ /* 0x002fe200078e00ff */
[----:B---3--:R-:W-:-:S04]  /*0090*/  SHF.R.U32.HI R21, RZ, 0x5, R17 ;  /* 0x00000005ff157819 */ /* 0x008fc80000011611 */
[----:B------:R-:W-:Y:S01]  /*00a0*/  LOP3.LUT R6, R0, 0x1f, R17, 0xf8, !PT ;  /* 0x0000001f00067812 */ /* 0x000fe200078ef811 */
[----:B----4-:R-:W-:Y:S01]  /*00b0*/  IMAD.SHL.U32 R16, R18, 0x20, RZ ;  /* 0x0000002012107824 */ /* 0x010fe200078e00ff */
[----:B------:R-:W-:Y:S02]  /*00c0*/  SGXT.U32 R21, R21, 0x2 ;  /* 0x000000021515781a */ /* 0x000fe40000000000 */
[----:B------:R-:W-:Y:S02]  /*00d0*/  ISETP.GE.AND P0, PT, R6, 0x19, PT ;  /* 0x000000190600780c */ /* 0x000fe40003f06270 */
[----:B------:R-:W-:Y:S02]  /*00e0*/  LOP3.LUT R2, R16, R21, RZ, 0xfc, !PT ;  /* 0x0000001510027212 */ /* 0x000fe400078efcff */
[----:B------:R-:W-:Y:S02]  /*00f0*/  LOP3.LUT R3, R16, 0x4, R21, 0xfe, !PT ;  /* 0x0000000410037812 */ /* 0x000fe400078efe15 */
[----:B------:R-:W-:Y:S01]  /*0100*/  LOP3.LUT R4, R16, 0x8, R21, 0xfe, !PT ;  /* 0x0000000810047812 */ /* 0x000fe200078efe15 */
[--C-:B------:R-:W-:Y:S01]  /*0110*/  IMAD R27, R2, 0x19, R6.reuse ;  /* 0x00000019021b7824 */ /* 0x100fe200078e0206 */
[----:B------:R-:W-:Y:S01]  /*0120*/  LOP3.LUT R7, R16, 0xc, R21, 0xfe, !PT ;  /* 0x0000000c10077812 */ /* 0x000fe200078efe15 */
[--C-:B------:R-:W-:Y:S01]  /*0130*/  IMAD R3, R3, 0x19, R6.reuse ;  /* 0x0000001903037824 */ /* 0x100fe200078e0206 */
[----:B------:R-:W-:Y:S01]  /*0140*/  LOP3.LUT R9, R16, 0x10, R21, 0xfe, !PT ;  /* 0x0000001010097812 */ /* 0x000fe200078efe15 */
[--C-:B------:R-:W-:Y:S01]  /*0150*/  IMAD R5, R4, 0x19, R6.reuse ;  /* 0x0000001904057824 */ /* 0x100fe200078e0206 */
[----:B------:R-:W-:Y:S01]  /*0160*/  LOP3.LUT R11, R16, 0x14, R21, 0xfe, !PT ;  /* 0x00000014100b7812 */ /* 0x000fe200078efe15 */
[----:B------:R-:W-:Y:S01]  /*0170*/  IMAD R7, R7, 0x19, R6 ;  /* 0x0000001907077824 */ /* 0x000fe200078e0206 */
[----:B------:R-:W-:Y:S01]  /*0180*/  LOP3.LUT R13, R16, 0x18, R21, 0xfe, !PT ;  /* 0x00000018100d7812 */ /* 0x000fe200078efe15 */
[----:B--2---:R-:W-:Y:S01]  /*0190*/  IMAD.WIDE R26, R27, 0x4, R14 ;  /* 0x000000041b1a7825 */ /* 0x004fe200078e020e */
[----:B------:R-:W-:-:S03]  /*01a0*/  LOP3.LUT R23, R16, 0x1c, R21, 0xfe, !PT ;  /* 0x0000001c10177812 */ /* 0x000fc600078efe15 */
[--C-:B------:R-:W-:Y:S01]  /*01b0*/  IMAD R9, R9, 0x19, R6.reuse ;  /* 0x0000001909097824 */ /* 0x100fe200078e0206 */
[----:B------:R1:W2:Y:S01]  /*01c0*/  @!P0 LDG.E.EL R19, desc[UR6][R26.64] ;  /* 0x000000061a138981 */ /* 0x0002a2000c2e1900 */
[--C-:B------:R-:W-:Y:S02]  /*01d0*/  IMAD R11, R11, 0x19, R6.reuse ;  /* 0x000000190b0b7824 */ /* 0x100fe400078e0206 */
[--C-:B------:R-:W-:Y:S02]  /*01e0*/  IMAD R13, R13, 0x19, R6.reuse ;  /* 0x000000190d0d7824 */ /* 0x100fe400078e0206 */
[----:B------:R-:W-:Y:S02]  /*01f0*/  IMAD R23, R23, 0x19, R6 ;  /* 0x0000001917177824 */ /* 0x000fe400078e0206 */
[----:B------:R-:W-:Y:S01]  /*0200*/  IMAD.WIDE R2, R3, 0x4, R14 ;  /* 0x0000000403027825 */ /* 0x000fe200078e020e */
[----:B------:R-:W-:-:S03]  /*0210*/  CS2R R24, SRZ ;  /* 0x0000000000187805 */ /* 0x000fc6000001ff00 */
[--C-:B------:R-:W-:Y:S01]  /*0220*/  IMAD.WIDE R4, R5, 0x4, R14.reuse ;  /* 0x0000000405047825 */ /* 0x100fe200078e020e */
[----:B-1----:R-:W-:Y:S01]  /*0230*/  CS2R R26, SRZ ;  /* 0x00000000001a7805 */ /* 0x002fe2000001ff00 */
[----:B------:R1:W3:Y:S02]  /*0240*/  @!P0 LDG.E.EL R20, desc[UR6][R2.64] ;  /* 0x0000000602148981 */ /* 0x0002e4000c2e1900 */
[----:B------:R-:W-:-:S04]  /*0250*/  IMAD.WIDE R6, R7, 0x4, R14 ;  /* 0x0000000407067825 */ /* 0x000fc800078e020e */
[--C-:B------:R-:W-:Y:S01]  /*0260*/  IMAD.WIDE R8, R9, 0x4, R14.reuse ;  /* 0x0000000409087825 */ /* 0x100fe200078e020e */
[----:B------:R-:W4:Y:S03]  /*0270*/  @!P0 LDG.E.EL R24, desc[UR6][R6.64] ;  /* 0x0000000606188981 */ /* 0x000f26000c2e1900 */
[----:B------:R-:W-:-:S04]  /*0280*/  IMAD.WIDE R10, R11, 0x4, R14 ;  /* 0x000000040b0a7825 */ /* 0x000fc800078e020e */
[--C-:B------:R-:W-:Y:S01]  /*0290*/  IMAD.WIDE R12, R13, 0x4, R14.reuse ;  /* 0x000000040d0c7825 */ /* 0x100fe200078e020e */
[----:B------:R-:W5:Y:S03]  /*02a0*/  @!P0 LDG.E.EL R25, desc[UR6][R10.64] ;  /* 0x000000060a198981 */ /* 0x000f66000c2e1900 */
[----:B------:R-:W-:Y:S01]  /*02b0*/  IMAD.WIDE R14, R23, 0x4, R14 ;  /* 0x00000004170e7825 */ /* 0x000fe200078e020e */
[----:B------:R-:W5:Y:S03]  /*02c0*/  @!P0 LDG.E.EL R27, desc[UR6][R12.64] ;  /* 0x000000060c1b8981 */ /* 0x000f66000c2e1900 */
[----:B------:R-:W-:Y:S01]  /*02d0*/  IMAD.MOV.U32 R22, RZ, RZ, RZ ;  /* 0x000000ffff167224 */ /* 0x000fe200078e00ff */
[----:B------:R-:W5:Y:S01]  /*02e0*/  @!P0 LDG.E.EL R26, desc[UR6][R14.64] ;  /* 0x000000060e1a8981 */ /* 0x000f62000c2e1900 */
[----:B------:R-:W-:-:S04]  /*02f0*/  IMAD.MOV.U32 R23, RZ, RZ, RZ ;  /* 0x000000ffff177224 */ /* 0x000fc800078e00ff */
[----:B------:R1:W5:Y:S04]  /*0300*/  @!P0 LDG.E.EL R22, desc[UR6][R4.64] ;  /* 0x0000000604168981 */ /* 0x000368000c2e1900 */
[----:B------:R1:W5:Y:S01]  /*0310*/  @!P0 LDG.E.EL R23, desc[UR6][R8.64] ;  /* 0x0000000608178981 */ /* 0x000362000c2e1900 */
[----:B------:R-:W1:Y:S02]  /*0320*/  S2UR UR5, SR_CgaCtaId ;  /* 0x00000000000579c3 */ /* 0x000e640000008800 */
[----:B-1----:R-:W-:Y:S01]  /*0330*/  IMAD.SHL.U32 R2, R17, 0x20, RZ ;  /* 0x0000002011027824 */ /* 0x002fe200078e00ff */
[----:B------:R-:W-:-:S04]  /*0340*/  UMOV UR4, 0x400 ;  /* 0x0000040000047882 */ /* 0x000fc80000000000 */
[----:B------:R-:W-:-:S04]  /*0350*/  LOP3.LUT R2, R2, 0x3e0, RZ, 0xc0, !PT ;  /* 0x000003e002027812 */ /* 0x000fc800078ec0ff */
[----:B------:R-:W-:-:S04]  /*0360*/  LOP3.LUT R21, R2, R21, RZ, 0xfc, !PT ;  /* 0x0000001502157212 */ /* 0x000fc800078efcff */
[----:B------:R-:W-:Y:S01]  /*0370*/  LEA.HI R21, R2, R21, RZ, 0x1d ;  /* 0x0000001502157211 */ /* 0x000fe200078fe8ff */
[----:B0-----:R-:W-:-:S06]  /*0380*/  UPRMT UR4, UR5, 0x654, UR4 ;  /* 0x0000065405047896 */ /* 0x001fcc0008000004 */
[----:B------:R-:W-:Y:S01]  /*0390*/  LEA R21, R21, UR4, 0x2 ;  /* 0x0000000415157c11 */ /* 0x000fe2000f8e10ff */
[----:B------:R-:W-:Y:S01]  /*03a0*/  IMAD.SHL.U32 R3, R17, 0x4, RZ ;  /* 0x0000000411037824 */ /* 0x000fe200078e00ff */
[----:B------:R-:W-:-:S04]  /*03b0*/  SHF.R.U32.HI R2, RZ, 0x1, R17 ;  /* 0x00000001ff027819 */ /* 0x000fc80000011611 */
[----:B------:R-:W-:Y:S02]  /*03c0*/  LOP3.LUT R5, R2, 0x3c, RZ, 0xc0, !PT ;  /* 0x0000003c02057812 */ /* 0x000fe400078ec0ff */
[----:B------:R-:W-:-:S05]  /*03d0*/  LOP3.LUT R8, R3, 0x1fc, RZ, 0xc0, !PT ;  /* 0x000001fc03087812 */ /* 0x000fca00078ec0ff */
[----:B------:R-:W-:Y:S01]  /*03e0*/  IMAD.IADD R5, R8, 0x1, R5 ;  /* 0x0000000108057824 */ /* 0x000fe200078e0205 */
[----:B------:R-:W-:-:S04]  /*03f0*/  SHF.R.S32.HI R18, RZ, 0x1a, R18 ;  /* 0x0000001aff127819 */ /* 0x000fc80000011412 */
[----:B------:R-:W-:Y:S02]  /*0400*/  LEA R5, R5, UR4, 0x2 ;  /* 0x0000000405057c11 */ /* 0x000fe4000f8e10ff */
[----:B------:R-:W-:Y:S02]  /*0410*/  LOP3.LUT R16, R16, 0x1c, R3, 0xf8, !PT ;  /* 0x0000001c10107812 */ /* 0x000fe400078ef803 */
[----:B------:R-:W-:-:S04]  /*0420*/  SGXT R3, R18, 0x1 ;  /* 0x000000011203781a */ /* 0x000fc80000000200 */
[----:B------:R-:W-:Y:S02]  /*0430*/  LEA.HI R10, R3, R16, RZ, 0x5 ;  /* 0x00000010030a7211 */ /* 0x000fe400078f28ff */
[----:B------:R-:W0:Y:S02]  /*0440*/  LDC.64 R2, c[0x0][0x218] ;  /* 0x00008600ff027b82 */ /* 0x000e240000000a00 */
[----:B------:R-:W-:Y:S02]  /*0450*/  LOP3.LUT R9, R10, 0xffffffe0, RZ, 0xc0, !PT ;  /* 0xffffffe00a097812 */ /* 0x000fe400078ec0ff */
[----:B------:R-:W-:-:S03]  /*0460*/  SHF.R.U32.HI R17, RZ, 0x3, R17 ;  /* 0x00000003ff117819 */ /* 0x000fc60000011611 */
[----:B------:R-:W-:Y:S01]  /*0470*/  IMAD.IADD R11, R16, 0x1, -R9 ;  /* 0x00000001100b7824 */ /* 0x000fe200078e0a09 */
[----:B------:R-:W-:Y:S02]  /*0480*/  SGXT.U32 R9, R17, 0x4 ;  /* 0x000000041109781a */ /* 0x000fe40000000000 */
[----:B------:R-:W-:Y:S02]  /*0490*/  LOP3.LUT R12, R8, 0x200, RZ, 0xfc, !PT ;  /* 0x00000200080c7812 */ /* 0x000fe400078efcff */
[----:B------:R-:W-:Y:S02]  /*04a0*/  LOP3.LUT R9, R0, R9, RZ, 0xfc, !PT ;  /* 0x0000000900097212 */ /* 0x000fe400078efcff */
[----:B------:R-:W-:Y:S02]  /*04b0*/  SHF.R.S32.HI R10, RZ, 0x5, R10 ;  /* 0x00000005ff0a7819 */ /* 0x000fe4000001140a */
[C---:B------:R-:W-:Y:S02]  /*04c0*/  LOP3.LUT R0, R9.reuse, 0x10, RZ, 0xfc, !PT ;  /* 0x0000001009007812 */ /* 0x040fe400078efcff */
[----:B------:R-:W-:Y:S01]  /*04d0*/  SHF.R.U32.HI R12, RZ, 0x3, R12 ;  /* 0x00000003ff0c7819 */ /* 0x000fe2000001160c */
[----:B------:R-:W-:Y:S01]  /*04e0*/  IMAD R10, R10, 0x320, R11 ;  /* 0x000003200a0a7824 */ /* 0x000fe200078e020b */
[----:B------:R-:W-:-:S02]  /*04f0*/  ISETP.GE.AND P1, PT, R9, 0x19, PT ;  /* 0x000000190900780c */ /* 0x000fc40003f26270 */
[----:B------:R-:W-:Y:S02]  /*0500*/  ISETP.GE.AND P0, PT, R0, 0x19, PT ;  /* 0x000000190000780c */ /* 0x000fe40003f06270 */
[----:B------:R-:W-:Y:S01]  /*0510*/  LOP3.LUT R11, R12, 0x7c, RZ, 0xc0, !PT ;  /* 0x0000007c0c0b7812 */ /* 0x000fe200078ec0ff */
[----:B------:R-:W-:-:S04]  /*0520*/  IMAD R9, R9, 0x20, R10 ;  /* 0x0000002009097824 */ /* 0x000fc800078e020a */
[----:B------:R-:W-:Y:S02]  /*0530*/  IMAD.IADD R11, R8, 0x1, R11 ;  /* 0x00000001080b7824 */ /* 0x000fe400078e020b */
[----:B0-----:R-:W-:-:S03]  /*0540*/  IMAD.WIDE R8, R9, 0x4, R2 ;  /* 0x0000000409087825 */ /* 0x001fc600078e0202 */
[----:B------:R-:W-:Y:S01]  /*0550*/  LEA R11, R11, UR4, 0x2 ;  /* 0x000000040b0b7c11 */ /* 0x000fe2000f8e10ff */
[----:B--2---:R-:W-:Y:S04]  /*0560*/  STS [R21], R19 ;  /* 0x0000001315007388 */ /* 0x004fe80000000800 */
[----:B---3--:R-:W-:Y:S04]  /*0570*/  STS [R21+0x10], R20 ;  /* 0x0000101415007388 */ /* 0x008fe80000000800 */
[----:B----4-:R-:W-:Y:S04]  /*0580*/  STS [R21+0x30], R24 ;  /* 0x0000301815007388 */ /* 0x010fe80000000800 */
[----:B-----5:R-:W-:Y:S04]  /*0590*/  STS [R21+0x50], R25 ;  /* 0x0000501915007388 */ /* 0x020fe80000000800 */
[----:B------:R-:W-:Y:S04]  /*05a0*/  STS [R21+0x60], R27 ;  /* 0x0000601b15007388 */ /* 0x000fe80000000800 */
[----:B------:R-:W-:Y:S04]  /*05b0*/  STS [R21+0x70], R26 ;  /* 0x0000701a15007388 */ /* 0x000fe80000000800 */
[----:B------:R-:W-:Y:S04]  /*05c0*/  STS [R21+0x20], R22 ;  /* 0x0000201615007388 */ /* 0x000fe80000000800 */
[----:B------:R-:W-:Y:S01]  /*05d0*/  STS [R21+0x40], R23 ;  /* 0x0000401715007388 */ /* 0x000fe20000000800 */
[----:B------:R-:W-:Y:S06]  /*05e0*/  BAR.SYNC.DEFER_BLOCKING 0x0 ;  /* 0x0000000000007b1d */ /* 0x000fec0000010000 */
[----:B------:R-:W0:Y:S04]  /*05f0*/  LDS.128 R4, [R5] ;  /* 0x0000000005047984 */ /* 0x000e280000000c00 */
[----:B0-----:R0:W-:Y:S02]  /*0600*/  @!P1 STG.E.128 desc[UR6][R8.64], R4 ;  /* 0x0000000408009986 */ /* 0x0011e4000c101d06 */
[----:B0-----:R-:W-:Y:S05]  /*0610*/  @P0 EXIT ;  /* 0x000000000000094d */ /* 0x001fea0003800000 */
[----:B------:R-:W1:Y:S01]  /*0620*/  LDS.128 R12, [R11+0x800] ;  /* 0x000800000b0c7984 */ /* 0x000e620000000c00 */
[----:B0-----:R-:W-:-:S04]  /*0630*/  IMAD R5, R0, 0x20, R10 ;  /* 0x0000002000057824 */ /* 0x001fc800078e020a */
[----:B------:R-:W-:-:S05]  /*0640*/  IMAD.WIDE R2, R5, 0x4, R2 ;  /* 0x0000000405027825 */ /* 0x000fca00078e0202 */
[----:B-1----:R-:W-:Y:S01]  /*0650*/  STG.E.128 desc[UR6][R2.64], R12 ;  /* 0x0000000c02007986 */ /* 0x002fe2000c101d06 */
[----:B------:R-:W-:Y:S05]  /*0660*/  EXIT ;  /* 0x000000000000794d */ /* 0x000fea0003800000 */
.L_x_0:
[----:B------:R-:W-:-:S00]  /*0670*/  BRA `(.L_x_0) ;  /* 0xfffffffc00fc7947 */ /* 0x000fc0000383ffff */
[----:B------:R-:W-:-:S00]  /*0680*/  NOP ;  /* 0x0000000000007918 */ /* 0x000fc00000000000 */
[----:B------:R-:W-:-:S00]  /*0690*/  NOP ;  /* 0x0000000000007918 */ /* 0x000fc00000000000 */
[----:B------:R-:W-:-:S00]  /*06a0*/  NOP ;  /* 0x0000000000007918 */ /* 0x000fc00000000000 */
[----:B------:R-:W-:-:S00]  /*06b0*/  NOP ;  /* 0x0000000000007918 */ /* 0x000fc00000000000 */
[----:B------:R-:W-:-:S00]  /*06c0*/  NOP ;  /* 0x0000000000007918 */ /* 0x000fc00000000000 */
[----:B------:R-:W-:-:S00]  /*06d0*/  NOP ;  /* 0x0000000000007918 */ /* 0x000fc00000000000 */
[----:B------:R-:W-:-:S00]  /*06e0*/  NOP ;  /* 0x0000000000007918 */ /* 0x000fc00000000000 */
[----:B------:R-:W-:-:S00]  /*06f0*/  NOP ;  /* 0x0000000000007918 */ /* 0x000fc00000000000 */
.L_x_1:


//--------------------- .nv.shared.triton_poi_fused_1 --------------------------
	.section	.nv.shared.triton_poi_fused_1,"aw",@nobits
	.sectionflags	@""
	.align	16
	.zero		1024


//--------------------- .nv.constant0.triton_poi_fused_1 --------------------------
	.section	.nv.constant0.triton_poi_fused_1,"a",@progbits
	.sectionflags	@""
	.align	4
.nv.constant0.triton_poi_fused_1:
	.zero		552
